	.headerflags	@"EF_CUDA_TEXMODE_UNIFIED EF_CUDA_64BIT_ADDRESS EF_CUDA_ACCELERATORS EF_CUDA_SM90 EF_CUDA_VIRTUAL_SM(EF_CUDA_SM90)"
	.elftype	@"ET_EXEC"


//--------------------- .nv.info                  --------------------------
	.section	.nv.info,"",@"SHT_CUDA_INFO"
	.align	4


	//----- nvinfo : EIATTR_REGCOUNT
	.align		4
        /*0000*/ 	.byte	0x04, 0x2f
        /*0002*/ 	.short	(.L_3 - .L_2)
	.align		4
.L_2:
        /*0004*/ 	.word	index@(triton_poi_fused__native_batch_norm_legit_no_training_mul_sigmoid_3)
        /*0008*/ 	.word	0x00000013


	//----- nvinfo : EIATTR_MIN_STACK_SIZE
	.align		4
.L_3:
        /*000c*/ 	.byte	0x04, 0x12
        /*000e*/ 	.short	(.L_5 - .L_4)
	.align		4
.L_4:
        /*0010*/ 	.word	index@(triton_poi_fused__native_batch_norm_legit_no_training_mul_sigmoid_3)
        /*0014*/ 	.word	0x00000000


	//----- nvinfo : EIATTR_FRAME_SIZE
	.align		4
.L_5:
        /*0018*/ 	.byte	0x04, 0x11
        /*001a*/ 	.short	(.L_7 - .L_6)
	.align		4
.L_6:
        /*001c*/ 	.word	index@(triton_poi_fused__native_batch_norm_legit_no_training_mul_sigmoid_3)
        /*0020*/ 	.word	0x00000000


	//----- nvinfo : EIATTR_MIN_STACK_SIZE
	.align		4
.L_7:
        /*0024*/ 	.byte	0x04, 0x12
        /*0026*/ 	.short	(.L_9 - .L_8)
	.align		4
.L_8:
        /*0028*/ 	.word	index@(triton_poi_fused__native_batch_norm_legit_no_training_mul_sigmoid_3)
        /*002c*/ 	.word	0x00000000
.L_9:


//--------------------- .nv.info.triton_poi_fused__native_batch_norm_legit_no_training_mul_sigmoid_3 --------------------------
	.section	.nv.info.triton_poi_fused__native_batch_norm_legit_no_training_mul_sigmoid_3,"",@"SHT_CUDA_INFO"
	.sectionflags	@""
	.align	4


	//----- nvinfo : EIATTR_CUDA_API_VERSION
	.align		4
        /*0000*/ 	.byte	0x04, 0x37
        /*0002*/ 	.short	(.L_11 - .L_10)
.L_10:
        /*0004*/ 	.word	0x0000007c


	//----- nvinfo : EIATTR_KPARAM_INFO
	.align		4
.L_11:
        /*0008*/ 	.byte	0x04, 0x17
        /*000a*/ 	.short	(.L_13 - .L_12)
.L_12:
        /*000c*/ 	.word	0x00000000
        /*0010*/ 	.short	0x0006
        /*0012*/ 	.short	0x0030
        /*0014*/ 	.byte	0x00, 0xf0, 0x11, 0x00


	//----- nvinfo : EIATTR_KPARAM_INFO
	.align		4
.L_13:
        /*0018*/ 	.byte	0x04, 0x17
        /*001a*/ 	.short	(.L_15 - .L_14)
.L_14:
        /*001c*/ 	.word	0x00000000
        /*0020*/ 	.short	0x0005
        /*0022*/ 	.short	0x0028
        /*0024*/ 	.byte	0x00, 0xf4, 0x21, 0x00


	//----- nvinfo : EIATTR_KPARAM_INFO
	.align		4
.L_15:
        /*0028*/ 	.byte	0x04, 0x17
        /*002a*/ 	.short	(.L_17 - .L_16)
.L_16:
        /*002c*/ 	.word	0x00000000
        /*0030*/ 	.short	0x0004
        /*0032*/ 	.short	0x0020
        /*0034*/ 	.byte	0x00, 0xf4, 0x21, 0x00


	//----- nvinfo : EIATTR_KPARAM_INFO
	.align		4
.L_17:
        /*0038*/ 	.byte	0x04, 0x17
        /*003a*/ 	.short	(.L_19 - .L_18)
.L_18:
        /*003c*/ 	.word	0x00000000
        /*0040*/ 	.short	0x0003
        /*0042*/ 	.short	0x0018
        /*0044*/ 	.byte	0x00, 0xf4, 0x21, 0x00


	//----- nvinfo : EIATTR_KPARAM_INFO
	.align		4
.L_19:
        /*0048*/ 	.byte	0x04, 0x17
        /*004a*/ 	.short	(.L_21 - .L_20)
.L_20:
        /*004c*/ 	.word	0x00000000
        /*0050*/ 	.short	0x0002
        /*0052*/ 	.short	0x0010
        /*0054*/ 	.byte	0x00, 0xf4, 0x21, 0x00


	//----- nvinfo : EIATTR_KPARAM_INFO
	.align		4
.L_21:
        /*0058*/ 	.byte	0x04, 0x17
        /*005a*/ 	.short	(.L_23 - .L_22)
.L_22:
        /*005c*/ 	.word	0x00000000
        /*0060*/ 	.short	0x0001
        /*0062*/ 	.short	0x0008
        /*0064*/ 	.byte	0x00, 0xf4, 0x21, 0x00


	//----- nvinfo : EIATTR_KPARAM_INFO
	.align		4
.L_23:
        /*0068*/ 	.byte	0x04, 0x17
        /*006a*/ 	.short	(.L_25 - .L_24)
.L_24:
        /*006c*/ 	.word	0x00000000
        /*0070*/ 	.short	0x0000
        /*0072*/ 	.short	0x0000
        /*0074*/ 	.byte	0x00, 0xf4, 0x21, 0x00


	//----- nvinfo : EIATTR_SPARSE_MMA_MASK
	.align		4
.L_25:
        /*0078*/ 	.byte	0x03, 0x50
        /*007a*/ 	.short	0x0000


	//----- nvinfo : EIATTR_MAXREG_COUNT
	.align		4
        /*007c*/ 	.byte	0x03, 0x1b
        /*007e*/ 	.short	0x00ff


	//----- nvinfo : EIATTR_EXIT_INSTR_OFFSETS
	.align		4
        /*0080*/ 	.byte	0x04, 0x1c
        /*0082*/ 	.short	(.L_27 - .L_26)


	//   ....[0]....
.L_26:
        /*0084*/ 	.word	0x000003d0


	//   ....[1]....
        /*0088*/ 	.word	0x000003f0


	//----- nvinfo : EIATTR_REQNTID
	.align		4
.L_27:
        /*008c*/ 	.byte	0x04, 0x10
        /*008e*/ 	.short	(.L_29 - .L_28)
.L_28:
        /*0090*/ 	.word	0x00000080
        /*0094*/ 	.word	0x00000001
        /*0098*/ 	.word	0x00000001


	//----- nvinfo : EIATTR_CBANK_PARAM_SIZE
	.align		4
.L_29:
        /*009c*/ 	.byte	0x03, 0x19
        /*009e*/ 	.short	0x0034


	//----- nvinfo : EIATTR_PARAM_CBANK
	.align		4
        /*00a0*/ 	.byte	0x04, 0x0a
        /*00a2*/ 	.short	(.L_31 - .L_30)
	.align		4
.L_30:
        /*00a4*/ 	.word	index@(.nv.constant0.triton_poi_fused__native_batch_norm_legit_no_training_mul_sigmoid_3)
        /*00a8*/ 	.short	0x0210
        /*00aa*/ 	.short	0x0034


	//----- nvinfo : EIATTR_SW_WAR
	.align		4
.L_31:
        /*00ac*/ 	.byte	0x04, 0x36
        /*00ae*/ 	.short	(.L_33 - .L_32)
.L_32:
        /*00b0*/ 	.word	0x00000008
.L_33:


//--------------------- .nv.callgraph             --------------------------
	.section	.nv.callgraph,"",@"SHT_CUDA_CALLGRAPH"
	.align	4
	.sectionentsize	8
	.align		4
        /*0000*/ 	.word	0x00000000
	.align		4
        /*0004*/ 	.word	0xffffffff
	.align		4
        /*0008*/ 	.word	0x00000000
	.align		4
        /*000c*/ 	.word	0xfffffffe
	.align		4
        /*0010*/ 	.word	0x00000000
	.align		4
        /*0014*/ 	.word	0xfffffffd
	.align		4
        /*0018*/ 	.word	0x00000000
	.align		4
        /*001c*/ 	.word	0xfffffffc


//--------------------- .nv.constant4             --------------------------
	.section	.nv.constant4,"a",@progbits
	.align	8
	.align		8
.nv.constant4:
        /*0000*/ 	.dword	_$_str
	.align		8
        /*0008*/ 	.dword	_$_str_$_2


//--------------------- .text.triton_poi_fused__native_batch_norm_legit_no_training_mul_sigmoid_3 --------------------------
	.section	.text.triton_poi_fused__native_batch_norm_legit_no_training_mul_sigmoid_3,"ax",@progbits
	.align	128
        .global         triton_poi_fused__native_batch_norm_legit_no_training_mul_sigmoid_3
        .type           triton_poi_fused__native_batch_norm_legit_no_training_mul_sigmoid_3,@function
        .size           triton_poi_fused__native_batch_norm_legit_no_training_mul_sigmoid_3,(.L_x_1 - triton_poi_fused__native_batch_norm_legit_no_training_mul_sigmoid_3)
        .other          triton_poi_fused__native_batch_norm_legit_no_training_mul_sigmoid_3,@"STO_CUDA_ENTRY STV_DEFAULT"
triton_poi_fused__native_batch_norm_legit_no_training_mul_sigmoid_3:
.text.triton_poi_fused__native_batch_norm_legit_no_training_mul_sigmoid_3:
[----:B------:R-:W0:Y:S01]  /*0000*/  LDC R1, c[0x0][0x28] ;  /* 0x00000a00ff017b82 */ /* 0x000e220000000800 */
[----:B------:R-:W1:Y:S07]  /*0010*/  S2R R0, SR_TID.X ;  /* 0x0000000000007919 */ /* 0x000e6e0000002100 */
[----:B------:R-:W2:Y:S01]  /*0020*/  LDC.64 R6, c[0x0][0x228] ;  /* 0x00008a00ff067b82 */ /* 0x000ea20000000a00 */
[----:B------:R-:W-:Y:S01]  /*0030*/  CS2R R14, SRZ ;  /* 0x00000000000e7805 */ /* 0x000fe2000001ff00 */
[----:B------:R-:W-:Y:S01]  /*0040*/  ULDC.64 UR4, c[0x0][0x208] ;  /* 0x0000820000047ab9 */ /* 0x000fe20000000a00 */
[----:B------:R-:W3:Y:S05]  /*0050*/  S2R R3, SR_CTAID.X ;  /* 0x0000000000037919 */ /* 0x000eea0000002500 */
[----:B------:R-:W4:Y:S08]  /*0060*/  LDC.64 R4, c[0x0][0x220] ;  /* 0x00008800ff047b82 */ /* 0x000f300000000a00 */
[----:B------:R-:W5:Y:S08]  /*0070*/  LDC.64 R8, c[0x0][0x230] ;  /* 0x00008c00ff087b82 */ /* 0x000f700000000a00 */
[----:B------:R-:W5:Y:S01]  /*0080*/  LDC.64 R10, c[0x0][0x238] ;  /* 0x00008e00ff0a7b82 */ /* 0x000f620000000a00 */
[----:B-1----:R-:W-:-:S02]  /*0090*/  LOP3.LUT R0, R0, 0x7f, RZ, 0xc0, !PT ;  /* 0x0000007f00007812 */ /* 0x002fc400078ec0ff */
[----:B---3--:R-:W-:Y:S02]  /*00a0*/  SHF.R.S32.HI R2, RZ, 0x18, R3 ;  /* 0x00000018ff027819 */ /* 0x008fe40000011403 */
[----:B------:R-:W-:Y:S02]  /*00b0*/  LEA R0, R3, R0, 0x7 ;  /* 0x0000000003007211 */ /* 0x000fe400078e38ff */
[----:B------:R-:W-:Y:S02]  /*00c0*/  SGXT R3, R2, 0x1 ;  /* 0x000000010203781a */ /* 0x000fe40000000200 */
[----:B------:R-:W-:Y:S02]  /*00d0*/  ISETP.GE.AND P0, PT, R0, 0x100, PT ;  /* 0x000001000000780c */ /* 0x000fe40003f06270 */
[----:B------:R-:W-:-:S04]  /*00e0*/  LEA.HI R3, R3, R0, RZ, 0x4 ;  /* 0x0000000003037211 */ /* 0x000fc800078f20ff */
[----:B------:R-:W-:-:S04]  /*00f0*/  SHF.R.S32.HI R3, RZ, 0x4, R3 ;  /* 0x00000004ff037819 */ /* 0x000fc80000011403 */
[----:B------:R-:W-:-:S04]  /*0100*/  LEA.HI R2, R3, R3, RZ, 0x2 ;  /* 0x0000000303027211 */ /* 0x000fc800078f10ff */
[----:B------:R-:W-:-:S04]  /*0110*/  LOP3.LUT R2, R2, 0xfffffffc, RZ, 0xc0, !PT ;  /* 0xfffffffc02027812 */ /* 0x000fc800078ec0ff */
[----:B------:R-:W-:Y:S02]  /*0120*/  IADD3 R13, R3, -R2, RZ ;  /* 0x80000002030d7210 */ /* 0x000fe40007ffe0ff */
[----:B------:R-:W1:Y:S03]  /*0130*/  LDC.64 R2, c[0x0][0x218] ;  /* 0x00008600ff027b82 */ /* 0x000e660000000a00 */
[----:B--2---:R-:W-:-:S05]  /*0140*/  IMAD.WIDE R6, R13, 0x4, R6 ;  /* 0x000000040d067825 */ /* 0x004fca00078e0206 */
[----:B------:R5:W2:Y:S01]  /*0150*/  @!P0 LDG.E.EL R14, desc[UR4][R6.64] ;  /* 0x00000004060e8981 */ /* 0x000aa2000c2e1900 */
[----:B------:R-:W-:Y:S01]  /*0160*/  HFMA2.MMA R12, -RZ, RZ, 0, 0 ;  /* 0x00000000ff0c7435 */ /* 0x000fe200000001ff */
[----:B----4-:R-:W-:-:S05]  /*0170*/  IMAD.WIDE R4, R13, 0x4, R4 ;  /* 0x000000040d047825 */ /* 0x010fca00078e0204 */
[----:B------:R-:W3:Y:S01]  /*0180*/  @!P0 LDG.E.EL R15, desc[UR4][R4.64] ;  /* 0x00000004040f8981 */ /* 0x000ee2000c2e1900 */
[----:B-----5:R-:W-:-:S04]  /*0190*/  IMAD.WIDE R6, R13, 0x4, R8 ;  /* 0x000000040d067825 */ /* 0x020fc800078e0208 */
[----:B-1----:R-:W-:-:S04]  /*01a0*/  IMAD.WIDE R2, R0, 0x4, R2 ;  /* 0x0000000400027825 */ /* 0x002fc800078e0202 */
[----:B0-----:R-:W-:Y:S01]  /*01b0*/  IMAD.WIDE R8, R13, 0x4, R10 ;  /* 0x000000040d087825 */ /* 0x001fe200078e020a */
[----:B------:R0:W3:Y:S01]  /*01c0*/  @!P0 LDG.E R12, desc[UR4][R2.64] ;  /* 0x00000004020c8981 */ /* 0x0000e2000c1e1900 */
[----:B------:R-:W-:-:S06]  /*01d0*/  CS2R R10, SRZ ;  /* 0x00000000000a7805 */ /* 0x000fcc000001ff00 */
[----:B------:R-:W4:Y:S04]  /*01e0*/  @!P0 LDG.E.EL R10, desc[UR4][R6.64] ;  /* 0x00000004060a8981 */ /* 0x000f28000c2e1900 */
[----:B------:R-:W4:Y:S01]  /*01f0*/  @!P0 LDG.E.EL R11, desc[UR4][R8.64] ;  /* 0x00000004080b8981 */ /* 0x000f22000c2e1900 */
[----:B------:R-:W-:Y:S01]  /*0200*/  MOV R16, 0x3e800000 ;  /* 0x3e80000000107802 */ /* 0x000fe20000000f00 */
[----:B--2---:R-:W-:-:S04]  /*0210*/  FADD R14, R14, 0.0010000000474974513054 ;  /* 0x3a83126f0e0e7421 */ /* 0x004fc80000000000 */
[----:B------:R-:W1:Y:S02]  /*0220*/  MUFU.SQRT R13, R14 ;  /* 0x0000000e000d7308 */ /* 0x000e640000002000 */
[C---:B-1----:R-:W-:Y:S02]  /*0230*/  FSETP.GT.AND P1, PT, R13.reuse, 8.50705917302346158658e+37, PT ;  /* 0x7e8000000d00780b */ /* 0x042fe40003f24000 */
[----:B------:R-:W-:-:S11]  /*0240*/  FSETP.GEU.AND P2, PT, R13, 1.175494350822287508e-38, PT ;  /* 0x008000000d00780b */ /* 0x000fd60003f4e000 */
[----:B------:R-:W-:-:S04]  /*0250*/  @P1 FMUL R13, R13, 0.25 ;  /* 0x3e8000000d0d1820 */ /* 0x000fc80000400000 */
[----:B------:R-:W-:-:S06]  /*0260*/  @!P2 FMUL R13, R13, 16777216 ;  /* 0x4b8000000d0da820 */ /* 0x000fcc0000400000 */
[----:B------:R-:W1:Y:S01]  /*0270*/  MUFU.RCP R13, R13 ;  /* 0x0000000d000d7308 */ /* 0x000e620000001000 */
[----:B0-----:R-:W-:Y:S01]  /*0280*/  FSEL R2, R16, 1, P1 ;  /* 0x3f80000010027808 */ /* 0x001fe20000800000 */
[----:B---3--:R-:W-:-:S04]  /*0290*/  FADD R12, -R15, R12 ;  /* 0x0000000c0f0c7221 */ /* 0x008fc80000000100 */
[----:B------:R-:W-:-:S04]  /*02a0*/  @!P2 FMUL R2, R2, 16777216 ;  /* 0x4b8000000202a820 */ /* 0x000fc80000400000 */
[----:B-1----:R-:W-:-:S04]  /*02b0*/  FMUL R3, R13, R2 ;  /* 0x000000020d037220 */ /* 0x002fc80000400000 */
[----:B------:R-:W-:-:S04]  /*02c0*/  FMUL R12, R12, R3 ;  /* 0x000000030c0c7220 */ /* 0x000fc80000400000 */
[----:B----4-:R-:W-:-:S04]  /*02d0*/  FFMA R10, R12, R10, R11 ;  /* 0x0000000a0c0a7223 */ /* 0x010fc8000000000b */
[----:B------:R-:W-:-:S04]  /*02e0*/  FADD R2, RZ, -R10 ;  /* 0x8000000aff027221 */ /* 0x000fc80000000000 */
[----:B------:R-:W-:-:S05]  /*02f0*/  FMUL R4, R2, 1.4426950216293334961 ;  /* 0x3fb8aa3b02047820 */ /* 0x000fca0000400000 */
[----:B------:R-:W-:-:S13]  /*0300*/  FSETP.GEU.AND P1, PT, R4, -126, PT ;  /* 0xc2fc00000400780b */ /* 0x000fda0003f2e000 */
[----:B------:R-:W-:-:S04]  /*0310*/  @!P1 FMUL R4, R4, 0.5 ;  /* 0x3f00000004049820 */ /* 0x000fc80000400000 */
[----:B------:R-:W0:Y:S02]  /*0320*/  MUFU.EX2 R2, R4 ;  /* 0x0000000400027308 */ /* 0x000e240000000800 */
[----:B0-----:R-:W-:-:S04]  /*0330*/  @!P1 FMUL R2, R2, R2 ;  /* 0x0000000202029220 */ /* 0x001fc80000400000 */
[----:B------:R-:W-:Y:S02]  /*0340*/  FADD R5, R2, 1 ;  /* 0x3f80000002057421 */ /* 0x000fe40000000000 */
[----:B------:R-:W0:Y:S03]  /*0350*/  LDC.64 R2, c[0x0][0x210] ;  /* 0x00008400ff027b82 */ /* 0x000e260000000a00 */
[----:B------:R-:W-:-:S13]  /*0360*/  FSETP.GT.AND P1, PT, R5, 8.50705917302346158658e+37, PT ;  /* 0x7e8000000500780b */ /* 0x000fda0003f24000 */
[----:B------:R-:W-:-:S06]  /*0370*/  @P1 FMUL R5, R5, 0.25 ;  /* 0x3e80000005051820 */ /* 0x000fcc0000400000 */
[----:B------:R-:W1:Y:S01]  /*0380*/  MUFU.RCP R5, R5 ;  /* 0x0000000500057308 */ /* 0x000e620000001000 */
[----:B------:R-:W-:Y:S01]  /*0390*/  FSEL R6, R16, 1, P1 ;  /* 0x3f80000010067808 */ /* 0x000fe20000800000 */
[----:B0-----:R-:W-:-:S04]  /*03a0*/  IMAD.WIDE R2, R0, 0x4, R2 ;  /* 0x0000000400027825 */ /* 0x001fc800078e0202 */
[----:B-1----:R-:W-:-:S04]  /*03b0*/  FMUL R7, R5, R6 ;  /* 0x0000000605077220 */ /* 0x002fc80000400000 */
[----:B------:R-:W-:Y:S01]  /*03c0*/  FMUL R7, R10, R7 ;  /* 0x000000070a077220 */ /* 0x000fe20000400000 */
[----:B------:R-:W-:Y:S06]  /*03d0*/  @P0 EXIT ;  /* 0x000000000000094d */ /* 0x000fec0003800000 */
[----:B------:R-:W-:Y:S01]  /*03e0*/  STG.E desc[UR4][R2.64], R7 ;  /* 0x0000000702007986 */ /* 0x000fe2000c101904 */
[----:B------:R-:W-:Y:S05]  /*03f0*/  EXIT ;  /* 0x000000000000794d */ /* 0x000fea0003800000 */
.L_x_0:
[----:B------:R-:W-:-:S00]  /*0400*/  BRA `(.L_x_0) ;  /* 0xfffffffc00fc7947 */ /* 0x000fc0000383ffff */
[----:B------:R-:W-:-:S00]  /*0410*/  NOP ;  /* 0x0000000000007918 */ /* 0x000fc00000000000 */
        /* <DEDUP_REMOVED lines=14> */
.L_x_1:


//--------------------- .nv.global.init           --------------------------
	.section	.nv.global.init,"aw",@progbits
.nv.global.init:
	.type		_$_str,@object
	.size		_$_str,(_$_str_$_2 - _$_str)
_$_str:
        /*0000*/ 	.byte	0x5f, 0x5f, 0x43, 0x55, 0x44, 0x41, 0x5f, 0x46, 0x54, 0x5a, 0x00
	.type		_$_str_$_2,@object
	.size		_$_str_$_2,(.L_1 - _$_str_$_2)
_$_str_$_2:
        /*000b*/ 	.byte	0x5f, 0x5f, 0x43, 0x55, 0x44, 0x41, 0x5f, 0x50, 0x52, 0x45, 0x43, 0x5f, 0x53, 0x51, 0x52, 0x54
        /*001b*/ 	.byte	0x00
.L_1:


//--------------------- .nv.constant0.triton_poi_fused__native_batch_norm_legit_no_training_mul_sigmoid_3 --------------------------
	.section	.nv.constant0.triton_poi_fused__native_batch_norm_legit_no_training_mul_sigmoid_3,"a",@progbits
	.sectionflags	@""
	.align	4
.nv.constant0.triton_poi_fused__native_batch_norm_legit_no_training_mul_sigmoid_3:
	.zero		580
